//
// Generated by NVIDIA NVVM Compiler
//
// Compiler Build ID: CL-36424714
// Cuda compilation tools, release 13.0, V13.0.88
// Based on NVVM 20.0.0
//

.version 9.0
.target sm_100
.address_size 64

	// .globl	_Z20atomicAdd_int_kernelPi

.visible .entry _Z20atomicAdd_int_kernelPi(
	.param .u64 .ptr .align 1 _Z20atomicAdd_int_kernelPi_param_0
)
{
	.reg .pred 	%p<2>;
	.reg .b32 	%r<6>;
	.reg .b64 	%rd<3>;

	ld.param.u64 	%rd1, [_Z20atomicAdd_int_kernelPi_param_0];
	mov.u32 	%r1, %ctaid.x;
	mov.u32 	%r2, %ntid.x;
	mov.u32 	%r3, %tid.x;
	mad.lo.s32 	%r4, %r1, %r2, %r3;
	setp.gt.s32 	%p1, %r4, 999999;
	@%p1 bra 	$L__BB0_2;
	cvta.to.global.u64 	%rd2, %rd1;
	atom.global.add.u32 	%r5, [%rd2], 1;
$L__BB0_2:
	ret;

}
	// .globl	_Z22atomicAdd_int32_kernelPi
.visible .entry _Z22atomicAdd_int32_kernelPi(
	.param .u64 .ptr .align 1 _Z22atomicAdd_int32_kernelPi_param_0
)
{
	.reg .pred 	%p<2>;
	.reg .b32 	%r<6>;
	.reg .b64 	%rd<3>;

	ld.param.u64 	%rd1, [_Z22atomicAdd_int32_kernelPi_param_0];
	mov.u32 	%r1, %ctaid.x;
	mov.u32 	%r2, %ntid.x;
	mov.u32 	%r3, %tid.x;
	mad.lo.s32 	%r4, %r1, %r2, %r3;
	setp.gt.s32 	%p1, %r4, 999999;
	@%p1 bra 	$L__BB1_2;
	cvta.to.global.u64 	%rd2, %rd1;
	atom.global.add.u32 	%r5, [%rd2], 1;
$L__BB1_2:
	ret;

}
	// .globl	_Z22atomicAdd_int64_kernelPl
.visible .entry _Z22atomicAdd_int64_kernelPl(
	.param .u64 .ptr .align 1 _Z22atomicAdd_int64_kernelPl_param_0
)
{
	.reg .pred 	%p<2>;
	.reg .b32 	%r<5>;
	.reg .b64 	%rd<4>;

	ld.param.u64 	%rd1, [_Z22atomicAdd_int64_kernelPl_param_0];
	mov.u32 	%r1, %ctaid.x;
	mov.u32 	%r2, %ntid.x;
	mov.u32 	%r3, %tid.x;
	mad.lo.s32 	%r4, %r1, %r2, %r3;
	setp.gt.s32 	%p1, %r4, 999999;
	@%p1 bra 	$L__BB2_2;
	cvta.to.global.u64 	%rd2, %rd1;
	atom.global.add.u64 	%rd3, [%rd2], 1;
$L__BB2_2:
	ret;

}
	// .globl	_Z21atomicAdd_long_kernelPl
.visible .entry _Z21atomicAdd_long_kernelPl(
	.param .u64 .ptr .align 1 _Z21atomicAdd_long_kernelPl_param_0
)
{
	.reg .pred 	%p<2>;
	.reg .b32 	%r<5>;
	.reg .b64 	%rd<4>;

	ld.param.u64 	%rd1, [_Z21atomicAdd_long_kernelPl_param_0];
	mov.u32 	%r1, %ctaid.x;
	mov.u32 	%r2, %ntid.x;
	mov.u32 	%r3, %tid.x;
	mad.lo.s32 	%r4, %r1, %r2, %r3;
	setp.gt.s32 	%p1, %r4, 999999;
	@%p1 bra 	$L__BB3_2;
	cvta.to.global.u64 	%rd2, %rd1;
	atom.global.add.u64 	%rd3, [%rd2], 1;
$L__BB3_2:
	ret;

}
	// .globl	_Z26atomicAdd_ulonglong_kernelPy
.visible .entry _Z26atomicAdd_ulonglong_kernelPy(
	.param .u64 .ptr .align 1 _Z26atomicAdd_ulonglong_kernelPy_param_0
)
{
	.reg .pred 	%p<2>;
	.reg .b32 	%r<5>;
	.reg .b64 	%rd<4>;

	ld.param.u64 	%rd1, [_Z26atomicAdd_ulonglong_kernelPy_param_0];
	mov.u32 	%r1, %ctaid.x;
	mov.u32 	%r2, %ntid.x;
	mov.u32 	%r3, %tid.x;
	mad.lo.s32 	%r4, %r1, %r2, %r3;
	setp.gt.s32 	%p1, %r4, 999999;
	@%p1 bra 	$L__BB4_2;
	cvta.to.global.u64 	%rd2, %rd1;
	atom.global.add.u64 	%rd3, [%rd2], 1;
$L__BB4_2:
	ret;

}
	// .globl	_Z23atomicAdd_double_kernelPd
.visible .entry _Z23atomicAdd_double_kernelPd(
	.param .u64 .ptr .align 1 _Z23atomicAdd_double_kernelPd_param_0
)
{
	.reg .pred 	%p<2>;
	.reg .b32 	%r<5>;
	.reg .b64 	%rd<3>;
	.reg .b64 	%fd<2>;

	ld.param.u64 	%rd1, [_Z23atomicAdd_double_kernelPd_param_0];
	mov.u32 	%r1, %ctaid.x;
	mov.u32 	%r2, %ntid.x;
	mov.u32 	%r3, %tid.x;
	mad.lo.s32 	%r4, %r1, %r2, %r3;
	setp.gt.s32 	%p1, %r4, 999999;
	@%p1 bra 	$L__BB5_2;
	cvta.to.global.u64 	%rd2, %rd1;
	atom.global.add.f64 	%fd1, [%rd2], 0d3FF0000000000000;
$L__BB5_2:
	ret;

}


// ===== COMPILED SASS (sm_100) =====

	.target	sm_100

	.elftype	@"ET_EXEC"


//--------------------- .note.nv.tkinfo           --------------------------
	.section	.note.nv.tkinfo,"",@"SHT_NOTE"
	.sectionflags	@"SHF_NOTE_NV_TKINFO"
	.tkinfo
        /*0018*/ 	.word	0x00000002
        /*0030*/ 	.string	""
        /*0030*/ 	.string	"ptxas"
        /*0030*/ 	.string	"Cuda compilation tools, release 13.0, V13.0.88"
        /*0030*/ 	.string	"Build cuda_13.0.r13.0/compiler.36424714_0"
        /*0030*/ 	.string	"-arch sm_100 -m 64 "



//--------------------- .note.nv.cuinfo           --------------------------
	.section	.note.nv.cuinfo,"",@"SHT_NOTE"
	.sectionflags	@"SHF_NOTE_NV_CUINFO"
        /*0018*/ 	.short	0x0002
        /*001a*/ 	.short	0x0064
        /*001c*/ 	.short	0x0082
	.zero		2


//--------------------- .nv.info                  --------------------------
	.section	.nv.info,"",@"SHT_CUDA_INFO"
	.align	4


	//----- nvinfo : EIATTR_REGCOUNT
	.align		4
        /*0000*/ 	.byte	0x04, 0x2f
        /*0002*/ 	.short	(.L_1 - .L_0)
	.align		4
.L_0:
        /*0004*/ 	.word	index@(_Z20atomicAdd_int_kernelPi)
        /*0008*/ 	.word	0x00000008


	//----- nvinfo : EIATTR_FRAME_SIZE
	.align		4
.L_1:
        /*000c*/ 	.byte	0x04, 0x11
        /*000e*/ 	.short	(.L_3 - .L_2)
	.align		4
.L_2:
        /*0010*/ 	.word	index@(_Z20atomicAdd_int_kernelPi)
        /*0014*/ 	.word	0x00000000


	//----- nvinfo : EIATTR_REGCOUNT
	.align		4
.L_3:
        /*0018*/ 	.byte	0x04, 0x2f
        /*001a*/ 	.short	(.L_5 - .L_4)
	.align		4
.L_4:
        /*001c*/ 	.word	index@(_Z22atomicAdd_int32_kernelPi)
        /*0020*/ 	.word	0x00000008


	//----- nvinfo : EIATTR_FRAME_SIZE
	.align		4
.L_5:
        /*0024*/ 	.byte	0x04, 0x11
        /*0026*/ 	.short	(.L_7 - .L_6)
	.align		4
.L_6:
        /*0028*/ 	.word	index@(_Z22atomicAdd_int32_kernelPi)
        /*002c*/ 	.word	0x00000000


	//----- nvinfo : EIATTR_REGCOUNT
	.align		4
.L_7:
        /*0030*/ 	.byte	0x04, 0x2f
        /*0032*/ 	.short	(.L_9 - .L_8)
	.align		4
.L_8:
        /*0034*/ 	.word	index@(_Z22atomicAdd_int64_kernelPl)
        /*0038*/ 	.word	0x00000008


	//----- nvinfo : EIATTR_FRAME_SIZE
	.align		4
.L_9:
        /*003c*/ 	.byte	0x04, 0x11
        /*003e*/ 	.short	(.L_11 - .L_10)
	.align		4
.L_10:
        /*0040*/ 	.word	index@(_Z22atomicAdd_int64_kernelPl)
        /*0044*/ 	.word	0x00000000


	//----- nvinfo : EIATTR_REGCOUNT
	.align		4
.L_11:
        /*0048*/ 	.byte	0x04, 0x2f
        /*004a*/ 	.short	(.L_13 - .L_12)
	.align		4
.L_12:
        /*004c*/ 	.word	index@(_Z21atomicAdd_long_kernelPl)
        /*0050*/ 	.word	0x00000008


	//----- nvinfo : EIATTR_FRAME_SIZE
	.align		4
.L_13:
        /*0054*/ 	.byte	0x04, 0x11
        /*0056*/ 	.short	(.L_15 - .L_14)
	.align		4
.L_14:
        /*0058*/ 	.word	index@(_Z21atomicAdd_long_kernelPl)
        /*005c*/ 	.word	0x00000000


	//----- nvinfo : EIATTR_REGCOUNT
	.align		4
.L_15:
        /*0060*/ 	.byte	0x04, 0x2f
        /*0062*/ 	.short	(.L_17 - .L_16)
	.align		4
.L_16:
        /*0064*/ 	.word	index@(_Z26atomicAdd_ulonglong_kernelPy)
        /*0068*/ 	.word	0x00000008


	//----- nvinfo : EIATTR_FRAME_SIZE
	.align		4
.L_17:
        /*006c*/ 	.byte	0x04, 0x11
        /*006e*/ 	.short	(.L_19 - .L_18)
	.align		4
.L_18:
        /*0070*/ 	.word	index@(_Z26atomicAdd_ulonglong_kernelPy)
        /*0074*/ 	.word	0x00000000


	//----- nvinfo : EIATTR_REGCOUNT
	.align		4
.L_19:
        /*0078*/ 	.byte	0x04, 0x2f
        /*007a*/ 	.short	(.L_21 - .L_20)
	.align		4
.L_20:
        /*007c*/ 	.word	index@(_Z23atomicAdd_double_kernelPd)
        /*0080*/ 	.word	0x00000008


	//----- nvinfo : EIATTR_FRAME_SIZE
	.align		4
.L_21:
        /*0084*/ 	.byte	0x04, 0x11
        /*0086*/ 	.short	(.L_23 - .L_22)
	.align		4
.L_22:
        /*0088*/ 	.word	index@(_Z23atomicAdd_double_kernelPd)
        /*008c*/ 	.word	0x00000000


	//----- nvinfo : EIATTR_MIN_STACK_SIZE
	.align		4
.L_23:
        /*0090*/ 	.byte	0x04, 0x12
        /*0092*/ 	.short	(.L_25 - .L_24)
	.align		4
.L_24:
        /*0094*/ 	.word	index@(_Z23atomicAdd_double_kernelPd)
        /*0098*/ 	.word	0x00000000


	//----- nvinfo : EIATTR_MIN_STACK_SIZE
	.align		4
.L_25:
        /*009c*/ 	.byte	0x04, 0x12
        /*009e*/ 	.short	(.L_27 - .L_26)
	.align		4
.L_26:
        /*00a0*/ 	.word	index@(_Z26atomicAdd_ulonglong_kernelPy)
        /*00a4*/ 	.word	0x00000000


	//----- nvinfo : EIATTR_MIN_STACK_SIZE
	.align		4
.L_27:
        /*00a8*/ 	.byte	0x04, 0x12
        /*00aa*/ 	.short	(.L_29 - .L_28)
	.align		4
.L_28:
        /*00ac*/ 	.word	index@(_Z21atomicAdd_long_kernelPl)
        /*00b0*/ 	.word	0x00000000


	//----- nvinfo : EIATTR_MIN_STACK_SIZE
	.align		4
.L_29:
        /*00b4*/ 	.byte	0x04, 0x12
        /*00b6*/ 	.short	(.L_31 - .L_30)
	.align		4
.L_30:
        /*00b8*/ 	.word	index@(_Z22atomicAdd_int64_kernelPl)
        /*00bc*/ 	.word	0x00000000


	//----- nvinfo : EIATTR_MIN_STACK_SIZE
	.align		4
.L_31:
        /*00c0*/ 	.byte	0x04, 0x12
        /*00c2*/ 	.short	(.L_33 - .L_32)
	.align		4
.L_32:
        /*00c4*/ 	.word	index@(_Z22atomicAdd_int32_kernelPi)
        /*00c8*/ 	.word	0x00000000


	//----- nvinfo : EIATTR_MIN_STACK_SIZE
	.align		4
.L_33:
        /*00cc*/ 	.byte	0x04, 0x12
        /*00ce*/ 	.short	(.L_35 - .L_34)
	.align		4
.L_34:
        /*00d0*/ 	.word	index@(_Z20atomicAdd_int_kernelPi)
        /*00d4*/ 	.word	0x00000000
.L_35:


//--------------------- .nv.compat                --------------------------
	.section	.nv.compat,"",@"SHT_CUDA_COMPAT_INFO"
	.align	4
        /*0000*/ 	.byte	0x02, 0x09, 0x00, 0x00, 0x02, 0x02, 0x01, 0x00, 0x02, 0x05, 0x05, 0x00, 0x03, 0x07, 0x01, 0x01
        /*0010*/ 	.byte	0x02, 0x03, 0x00, 0x00, 0x02, 0x06, 0x01, 0x00, 0x04, 0x0b, 0x08, 0x00, 0x09, 0x00, 0x00, 0x00
        /*0020*/ 	.byte	0x00, 0x00, 0x00, 0x00


//--------------------- .nv.info._Z23atomicAdd_double_kernelPd --------------------------
	.section	.nv.info._Z23atomicAdd_double_kernelPd,"",@"SHT_CUDA_INFO"
	.sectionflags	@""
	.align	4


	//----- nvinfo : EIATTR_CUDA_API_VERSION
	.align		4
        /*0000*/ 	.byte	0x04, 0x37
        /*0002*/ 	.short	(.L_37 - .L_36)
.L_36:
        /*0004*/ 	.word	0x00000082


	//----- nvinfo : EIATTR_KPARAM_INFO
	.align		4
.L_37:
        /*0008*/ 	.byte	0x04, 0x17
        /*000a*/ 	.short	(.L_39 - .L_38)
.L_38:
        /*000c*/ 	.word	0x00000000
        /*0010*/ 	.short	0x0000
        /*0012*/ 	.short	0x0000
        /*0014*/ 	.byte	0x00, 0xf5, 0x21, 0x00


	//----- nvinfo : EIATTR_SPARSE_MMA_MASK
	.align		4
.L_39:
        /*0018*/ 	.byte	0x03, 0x50
        /*001a*/ 	.short	0x0000


	//----- nvinfo : EIATTR_MAXREG_COUNT
	.align		4
        /*001c*/ 	.byte	0x03, 0x1b
        /*001e*/ 	.short	0x00ff


	//----- nvinfo : EIATTR_MERCURY_ISA_VERSION
	.align		4
        /*0020*/ 	.byte	0x03, 0x5f
        /*0022*/ 	.short	0x0101


	//----- nvinfo : EIATTR_VRC_CTA_INIT_COUNT
	.align		4
        /*0024*/ 	.byte	0x02, 0x4a
	.zero		1
	.zero		1


	//----- nvinfo : EIATTR_EXIT_INSTR_OFFSETS
	.align		4
        /*0028*/ 	.byte	0x04, 0x1c
        /*002a*/ 	.short	(.L_41 - .L_40)


	//   ....[0]....
.L_40:
        /*002c*/ 	.word	0x00000060


	//   ....[1]....
        /*0030*/ 	.word	0x000000c0


	//----- nvinfo : EIATTR_CBANK_PARAM_SIZE
	.align		4
.L_41:
        /*0034*/ 	.byte	0x03, 0x19
        /*0036*/ 	.short	0x0008


	//----- nvinfo : EIATTR_PARAM_CBANK
	.align		4
        /*0038*/ 	.byte	0x04, 0x0a
        /*003a*/ 	.short	(.L_43 - .L_42)
	.align		4
.L_42:
        /*003c*/ 	.word	index@(.nv.constant0._Z23atomicAdd_double_kernelPd)
        /*0040*/ 	.short	0x0380
        /*0042*/ 	.short	0x0008


	//----- nvinfo : EIATTR_SW_WAR
	.align		4
.L_43:
        /*0044*/ 	.byte	0x04, 0x36
        /*0046*/ 	.short	(.L_45 - .L_44)
.L_44:
        /*0048*/ 	.word	0x00000008
.L_45:


//--------------------- .nv.info._Z26atomicAdd_ulonglong_kernelPy --------------------------
	.section	.nv.info._Z26atomicAdd_ulonglong_kernelPy,"",@"SHT_CUDA_INFO"
	.sectionflags	@""
	.align	4


	//----- nvinfo : EIATTR_CUDA_API_VERSION
	.align		4
        /*0000*/ 	.byte	0x04, 0x37
        /*0002*/ 	.short	(.L_47 - .L_46)
.L_46:
        /*0004*/ 	.word	0x00000082


	//----- nvinfo : EIATTR_KPARAM_INFO
	.align		4
.L_47:
        /*0008*/ 	.byte	0x04, 0x17
        /*000a*/ 	.short	(.L_49 - .L_48)
.L_48:
        /*000c*/ 	.word	0x00000000
        /*0010*/ 	.short	0x0000
        /*0012*/ 	.short	0x0000
        /*0014*/ 	.byte	0x00, 0xf5, 0x21, 0x00


	//----- nvinfo : EIATTR_SPARSE_MMA_MASK
	.align		4
.L_49:
        /*0018*/ 	.byte	0x03, 0x50
        /*001a*/ 	.short	0x0000


	//----- nvinfo : EIATTR_MAXREG_COUNT
	.align		4
        /*001c*/ 	.byte	0x03, 0x1b
        /*001e*/ 	.short	0x00ff


	//----- nvinfo : EIATTR_MERCURY_ISA_VERSION
	.align		4
        /*0020*/ 	.byte	0x03, 0x5f
        /*0022*/ 	.short	0x0101


	//----- nvinfo : EIATTR_INT_WARP_WIDE_INSTR_OFFSETS
	.align		4
        /*0024*/ 	.byte	0x04, 0x31
        /*0026*/ 	.short	(.L_51 - .L_50)


	//   ....[0]....
.L_50:
        /*0028*/ 	.word	0x00000090


	//----- nvinfo : EIATTR_VRC_CTA_INIT_COUNT
	.align		4
.L_51:
        /*002c*/ 	.byte	0x02, 0x4a
	.zero		1
	.zero		1


	//----- nvinfo : EIATTR_EXIT_INSTR_OFFSETS
	.align		4
        /*0030*/ 	.byte	0x04, 0x1c
        /*0032*/ 	.short	(.L_53 - .L_52)


	//   ....[0]....
.L_52:
        /*0034*/ 	.word	0x00000060


	//   ....[1]....
        /*0038*/ 	.word	0x00000150


	//----- nvinfo : EIATTR_CBANK_PARAM_SIZE
	.align		4
.L_53:
        /*003c*/ 	.byte	0x03, 0x19
        /*003e*/ 	.short	0x0008


	//----- nvinfo : EIATTR_PARAM_CBANK
	.align		4
        /*0040*/ 	.byte	0x04, 0x0a
        /*0042*/ 	.short	(.L_55 - .L_54)
	.align		4
.L_54:
        /*0044*/ 	.word	index@(.nv.constant0._Z26atomicAdd_ulonglong_kernelPy)
        /*0048*/ 	.short	0x0380
        /*004a*/ 	.short	0x0008


	//----- nvinfo : EIATTR_SW_WAR
	.align		4
.L_55:
        /*004c*/ 	.byte	0x04, 0x36
        /*004e*/ 	.short	(.L_57 - .L_56)
.L_56:
        /*0050*/ 	.word	0x00000008
.L_57:


//--------------------- .nv.info._Z21atomicAdd_long_kernelPl --------------------------
	.section	.nv.info._Z21atomicAdd_long_kernelPl,"",@"SHT_CUDA_INFO"
	.sectionflags	@""
	.align	4


	//----- nvinfo : EIATTR_CUDA_API_VERSION
	.align		4
        /*0000*/ 	.byte	0x04, 0x37
        /*0002*/ 	.short	(.L_59 - .L_58)
.L_58:
        /*0004*/ 	.word	0x00000082


	//----- nvinfo : EIATTR_KPARAM_INFO
	.align		4
.L_59:
        /*0008*/ 	.byte	0x04, 0x17
        /*000a*/ 	.short	(.L_61 - .L_60)
.L_60:
        /*000c*/ 	.word	0x00000000
        /*0010*/ 	.short	0x0000
        /*0012*/ 	.short	0x0000
        /*0014*/ 	.byte	0x00, 0xf5, 0x21, 0x00


	//----- nvinfo : EIATTR_SPARSE_MMA_MASK
	.align		4
.L_61:
        /*0018*/ 	.byte	0x03, 0x50
        /*001a*/ 	.short	0x0000


	//----- nvinfo : EIATTR_MAXREG_COUNT
	.align		4
        /*001c*/ 	.byte	0x03, 0x1b
        /*001e*/ 	.short	0x00ff


	//----- nvinfo : EIATTR_MERCURY_ISA_VERSION
	.align		4
        /*0020*/ 	.byte	0x03, 0x5f
        /*0022*/ 	.short	0x0101


	//----- nvinfo : EIATTR_INT_WARP_WIDE_INSTR_OFFSETS
	.align		4
        /*0024*/ 	.byte	0x04, 0x31
        /*0026*/ 	.short	(.L_63 - .L_62)


	//   ....[0]....
.L_62:
        /*0028*/ 	.word	0x00000090


	//----- nvinfo : EIATTR_VRC_CTA_INIT_COUNT
	.align		4
.L_63:
        /*002c*/ 	.byte	0x02, 0x4a
	.zero		1
	.zero		1


	//----- nvinfo : EIATTR_EXIT_INSTR_OFFSETS
	.align		4
        /*0030*/ 	.byte	0x04, 0x1c
        /*0032*/ 	.short	(.L_65 - .L_64)


	//   ....[0]....
.L_64:
        /*0034*/ 	.word	0x00000060


	//   ....[1]....
        /*0038*/ 	.word	0x00000150


	//----- nvinfo : EIATTR_CBANK_PARAM_SIZE
	.align		4
.L_65:
        /*003c*/ 	.byte	0x03, 0x19
        /*003e*/ 	.short	0x0008


	//----- nvinfo : EIATTR_PARAM_CBANK
	.align		4
        /*0040*/ 	.byte	0x04, 0x0a
        /*0042*/ 	.short	(.L_67 - .L_66)
	.align		4
.L_66:
        /*0044*/ 	.word	index@(.nv.constant0._Z21atomicAdd_long_kernelPl)
        /*0048*/ 	.short	0x0380
        /*004a*/ 	.short	0x0008


	//----- nvinfo : EIATTR_SW_WAR
	.align		4
.L_67:
        /*004c*/ 	.byte	0x04, 0x36
        /*004e*/ 	.short	(.L_69 - .L_68)
.L_68:
        /*0050*/ 	.word	0x00000008
.L_69:


//--------------------- .nv.info._Z22atomicAdd_int64_kernelPl --------------------------
	.section	.nv.info._Z22atomicAdd_int64_kernelPl,"",@"SHT_CUDA_INFO"
	.sectionflags	@""
	.align	4


	//----- nvinfo : EIATTR_CUDA_API_VERSION
	.align		4
        /*0000*/ 	.byte	0x04, 0x37
        /*0002*/ 	.short	(.L_71 - .L_70)
.L_70:
        /*0004*/ 	.word	0x00000082


	//----- nvinfo : EIATTR_KPARAM_INFO
	.align		4
.L_71:
        /*0008*/ 	.byte	0x04, 0x17
        /*000a*/ 	.short	(.L_73 - .L_72)
.L_72:
        /*000c*/ 	.word	0x00000000
        /*0010*/ 	.short	0x0000
        /*0012*/ 	.short	0x0000
        /*0014*/ 	.byte	0x00, 0xf5, 0x21, 0x00


	//----- nvinfo : EIATTR_SPARSE_MMA_MASK
	.align		4
.L_73:
        /*0018*/ 	.byte	0x03, 0x50
        /*001a*/ 	.short	0x0000


	//----- nvinfo : EIATTR_MAXREG_COUNT
	.align		4
        /*001c*/ 	.byte	0x03, 0x1b
        /*001e*/ 	.short	0x00ff


	//----- nvinfo : EIATTR_MERCURY_ISA_VERSION
	.align		4
        /*0020*/ 	.byte	0x03, 0x5f
        /*0022*/ 	.short	0x0101


	//----- nvinfo : EIATTR_INT_WARP_WIDE_INSTR_OFFSETS
	.align		4
        /*0024*/ 	.byte	0x04, 0x31
        /*0026*/ 	.short	(.L_75 - .L_74)


	//   ....[0]....
.L_74:
        /*0028*/ 	.word	0x00000090


	//----- nvinfo : EIATTR_VRC_CTA_INIT_COUNT
	.align		4
.L_75:
        /*002c*/ 	.byte	0x02, 0x4a
	.zero		1
	.zero		1


	//----- nvinfo : EIATTR_EXIT_INSTR_OFFSETS
	.align		4
        /*0030*/ 	.byte	0x04, 0x1c
        /*0032*/ 	.short	(.L_77 - .L_76)


	//   ....[0]....
.L_76:
        /*0034*/ 	.word	0x00000060


	//   ....[1]....
        /*0038*/ 	.word	0x00000150


	//----- nvinfo : EIATTR_CBANK_PARAM_SIZE
	.align		4
.L_77:
        /*003c*/ 	.byte	0x03, 0x19
        /*003e*/ 	.short	0x0008


	//----- nvinfo : EIATTR_PARAM_CBANK
	.align		4
        /*0040*/ 	.byte	0x04, 0x0a
        /*0042*/ 	.short	(.L_79 - .L_78)
	.align		4
.L_78:
        /*0044*/ 	.word	index@(.nv.constant0._Z22atomicAdd_int64_kernelPl)
        /*0048*/ 	.short	0x0380
        /*004a*/ 	.short	0x0008


	//----- nvinfo : EIATTR_SW_WAR
	.align		4
.L_79:
        /*004c*/ 	.byte	0x04, 0x36
        /*004e*/ 	.short	(.L_81 - .L_80)
.L_80:
        /*0050*/ 	.word	0x00000008
.L_81:


//--------------------- .nv.info._Z22atomicAdd_int32_kernelPi --------------------------
	.section	.nv.info._Z22atomicAdd_int32_kernelPi,"",@"SHT_CUDA_INFO"
	.sectionflags	@""
	.align	4


	//----- nvinfo : EIATTR_CUDA_API_VERSION
	.align		4
        /*0000*/ 	.byte	0x04, 0x37
        /*0002*/ 	.short	(.L_83 - .L_82)
.L_82:
        /*0004*/ 	.word	0x00000082


	//----- nvinfo : EIATTR_KPARAM_INFO
	.align		4
.L_83:
        /*0008*/ 	.byte	0x04, 0x17
        /*000a*/ 	.short	(.L_85 - .L_84)
.L_84:
        /*000c*/ 	.word	0x00000000
        /*0010*/ 	.short	0x0000
        /*0012*/ 	.short	0x0000
        /*0014*/ 	.byte	0x00, 0xf5, 0x21, 0x00


	//----- nvinfo : EIATTR_SPARSE_MMA_MASK
	.align		4
.L_85:
        /*0018*/ 	.byte	0x03, 0x50
        /*001a*/ 	.short	0x0000


	//----- nvinfo : EIATTR_MAXREG_COUNT
	.align		4
        /*001c*/ 	.byte	0x03, 0x1b
        /*001e*/ 	.short	0x00ff


	//----- nvinfo : EIATTR_MERCURY_ISA_VERSION
	.align		4
        /*0020*/ 	.byte	0x03, 0x5f
        /*0022*/ 	.short	0x0101


	//----- nvinfo : EIATTR_INT_WARP_WIDE_INSTR_OFFSETS
	.align		4
        /*0024*/ 	.byte	0x04, 0x31
        /*0026*/ 	.short	(.L_87 - .L_86)


	//   ....[0]....
.L_86:
        /*0028*/ 	.word	0x00000090


	//----- nvinfo : EIATTR_VRC_CTA_INIT_COUNT
	.align		4
.L_87:
        /*002c*/ 	.byte	0x02, 0x4a
	.zero		1
	.zero		1


	//----- nvinfo : EIATTR_EXIT_INSTR_OFFSETS
	.align		4
        /*0030*/ 	.byte	0x04, 0x1c
        /*0032*/ 	.short	(.L_89 - .L_88)


	//   ....[0]....
.L_88:
        /*0034*/ 	.word	0x00000060


	//   ....[1]....
        /*0038*/ 	.word	0x000000f0


	//----- nvinfo : EIATTR_CBANK_PARAM_SIZE
	.align		4
.L_89:
        /*003c*/ 	.byte	0x03, 0x19
        /*003e*/ 	.short	0x0008


	//----- nvinfo : EIATTR_PARAM_CBANK
	.align		4
        /*0040*/ 	.byte	0x04, 0x0a
        /*0042*/ 	.short	(.L_91 - .L_90)
	.align		4
.L_90:
        /*0044*/ 	.word	index@(.nv.constant0._Z22atomicAdd_int32_kernelPi)
        /*0048*/ 	.short	0x0380
        /*004a*/ 	.short	0x0008


	//----- nvinfo : EIATTR_SW_WAR
	.align		4
.L_91:
        /*004c*/ 	.byte	0x04, 0x36
        /*004e*/ 	.short	(.L_93 - .L_92)
.L_92:
        /*0050*/ 	.word	0x00000008
.L_93:


//--------------------- .nv.info._Z20atomicAdd_int_kernelPi --------------------------
	.section	.nv.info._Z20atomicAdd_int_kernelPi,"",@"SHT_CUDA_INFO"
	.sectionflags	@""
	.align	4


	//----- nvinfo : EIATTR_CUDA_API_VERSION
	.align		4
        /*0000*/ 	.byte	0x04, 0x37
        /*0002*/ 	.short	(.L_95 - .L_94)
.L_94:
        /*0004*/ 	.word	0x00000082


	//----- nvinfo : EIATTR_KPARAM_INFO
	.align		4
.L_95:
        /*0008*/ 	.byte	0x04, 0x17
        /*000a*/ 	.short	(.L_97 - .L_96)
.L_96:
        /*000c*/ 	.word	0x00000000
        /*0010*/ 	.short	0x0000
        /*0012*/ 	.short	0x0000
        /*0014*/ 	.byte	0x00, 0xf5, 0x21, 0x00


	//----- nvinfo : EIATTR_SPARSE_MMA_MASK
	.align		4
.L_97:
        /*0018*/ 	.byte	0x03, 0x50
        /*001a*/ 	.short	0x0000


	//----- nvinfo : EIATTR_MAXREG_COUNT
	.align		4
        /*001c*/ 	.byte	0x03, 0x1b
        /*001e*/ 	.short	0x00ff


	//----- nvinfo : EIATTR_MERCURY_ISA_VERSION
	.align		4
        /*0020*/ 	.byte	0x03, 0x5f
        /*0022*/ 	.short	0x0101


	//----- nvinfo : EIATTR_INT_WARP_WIDE_INSTR_OFFSETS
	.align		4
        /*0024*/ 	.byte	0x04, 0x31
        /*0026*/ 	.short	(.L_99 - .L_98)


	//   ....[0]....
.L_98:
        /*0028*/ 	.word	0x00000090


	//----- nvinfo : EIATTR_VRC_CTA_INIT_COUNT
	.align		4
.L_99:
        /*002c*/ 	.byte	0x02, 0x4a
	.zero		1
	.zero		1


	//----- nvinfo : EIATTR_EXIT_INSTR_OFFSETS
	.align		4
        /*0030*/ 	.byte	0x04, 0x1c
        /*0032*/ 	.short	(.L_101 - .L_100)


	//   ....[0]....
.L_100:
        /*0034*/ 	.word	0x00000060


	//   ....[1]....
        /*0038*/ 	.word	0x000000f0


	//----- nvinfo : EIATTR_CBANK_PARAM_SIZE
	.align		4
.L_101:
        /*003c*/ 	.byte	0x03, 0x19
        /*003e*/ 	.short	0x0008


	//----- nvinfo : EIATTR_PARAM_CBANK
	.align		4
        /*0040*/ 	.byte	0x04, 0x0a
        /*0042*/ 	.short	(.L_103 - .L_102)
	.align		4
.L_102:
        /*0044*/ 	.word	index@(.nv.constant0._Z20atomicAdd_int_kernelPi)
        /*0048*/ 	.short	0x0380
        /*004a*/ 	.short	0x0008


	//----- nvinfo : EIATTR_SW_WAR
	.align		4
.L_103:
        /*004c*/ 	.byte	0x04, 0x36
        /*004e*/ 	.short	(.L_105 - .L_104)
.L_104:
        /*0050*/ 	.word	0x00000008
.L_105:


//--------------------- .nv.callgraph             --------------------------
	.section	.nv.callgraph,"",@"SHT_CUDA_CALLGRAPH"
	.align	4
	.sectionentsize	8
	.align		4
        /*0000*/ 	.word	0x00000000
	.align		4
        /*0004*/ 	.word	0xffffffff
	.align		4
        /*0008*/ 	.word	0x00000000
	.align		4
        /*000c*/ 	.word	0xfffffffe
	.align		4
        /*0010*/ 	.word	0x00000000
	.align		4
        /*0014*/ 	.word	0xfffffffd
	.align		4
        /*0018*/ 	.word	0x00000000
	.align		4
        /*001c*/ 	.word	0xfffffffc


//--------------------- .text._Z23atomicAdd_double_kernelPd --------------------------
	.section	.text._Z23atomicAdd_double_kernelPd,"ax",@progbits
	.align	128
        .global         _Z23atomicAdd_double_kernelPd
        .type           _Z23atomicAdd_double_kernelPd,@function
        .size           _Z23atomicAdd_double_kernelPd,(.L_x_6 - _Z23atomicAdd_double_kernelPd)
        .other          _Z23atomicAdd_double_kernelPd,@"STO_CUDA_ENTRY STV_DEFAULT"
_Z23atomicAdd_double_kernelPd:
.text._Z23atomicAdd_double_kernelPd:
[----:B------:R-:W-:Y:S01]  /*0000*/  LDC R1, c[0x0][0x37c] ;  /* 0x0000df00ff017b82 */ /* 0x000fe20000000800 */
[----:B------:R-:W0:Y:S07]  /*0010*/  S2R R3, SR_TID.X ;  /* 0x0000000000037919 */ /* 0x000e2e0000002100 */
[----:B------:R-:W0:Y:S08]  /*0020*/  S2UR UR4, SR_CTAID.X ;  /* 0x00000000000479c3 */ /* 0x000e300000002500 */
[----:B------:R-:W0:Y:S02]  /*0030*/  LDC R0, c[0x0][0x360] ;  /* 0x0000d800ff007b82 */ /* 0x000e240000000800 */
[----:B0-----:R-:W-:-:S05]  /*0040*/  IMAD R0, R0, UR4, R3 ;  /* 0x0000000400007c24 */ /* 0x001fca000f8e0203 */
[----:B------:R-:W-:-:S13]  /*0050*/  ISETP.GT.AND P0, PT, R0, 0xf423f, PT ;  /* 0x000f423f0000780c */ /* 0x000fda0003f04270 */
[----:B------:R-:W-:Y:S05]  /*0060*/  @P0 EXIT ;  /* 0x000000000000094d */ /* 0x000fea0003800000 */
[----:B------:R-:W0:Y:S01]  /*0070*/  LDC.64 R2, c[0x0][0x380] ;  /* 0x0000e000ff027b82 */ /* 0x000e220000000a00 */
[----:B------:R-:W0:Y:S01]  /*0080*/  LDCU.64 UR4, c[0x0][0x358] ;  /* 0x00006b00ff0477ac */ /* 0x000e220008000a00 */
[----:B------:R-:W-:Y:S01]  /*0090*/  HFMA2 R4, -RZ, RZ, 0, 0 ;  /* 0x00000000ff047431 */ /* 0x000fe200000001ff */
[----:B------:R-:W-:-:S05]  /*00a0*/  MOV R5, 0x3ff00000 ;  /* 0x3ff0000000057802 */ /* 0x000fca0000000f00 */
[----:B0-----:R-:W-:Y:S01]  /*00b0*/  REDG.E.ADD.F64.RN.STRONG.GPU desc[UR4][R2.64], R4 ;  /* 0x00000004020079a6 */ /* 0x001fe2000c12ff04 */
[----:B------:R-:W-:Y:S05]  /*00c0*/  EXIT ;  /* 0x000000000000794d */ /* 0x000fea0003800000 */
.L_x_0:
[----:B------:R-:W-:-:S00]  /*00d0*/  BRA `(.L_x_0) ;  /* 0xfffffffc00fc7947 */ /* 0x000fc0000383ffff */
[----:B------:R-:W-:-:S00]  /*00e0*/  NOP ;  /* 0x0000000000007918 */ /* 0x000fc00000000000 */
        /* <DEDUP_REMOVED lines=9> */
.L_x_6:


//--------------------- .text._Z26atomicAdd_ulonglong_kernelPy --------------------------
	.section	.text._Z26atomicAdd_ulonglong_kernelPy,"ax",@progbits
	.align	128
        .global         _Z26atomicAdd_ulonglong_kernelPy
        .type           _Z26atomicAdd_ulonglong_kernelPy,@function
        .size           _Z26atomicAdd_ulonglong_kernelPy,(.L_x_7 - _Z26atomicAdd_ulonglong_kernelPy)
        .other          _Z26atomicAdd_ulonglong_kernelPy,@"STO_CUDA_ENTRY STV_DEFAULT"
_Z26atomicAdd_ulonglong_kernelPy:
.text._Z26atomicAdd_ulonglong_kernelPy:
[----:B------:R-:W-:Y:S01]  /*0000*/  LDC R1, c[0x0][0x37c] ;  /* 0x0000df00ff017b82 */ /* 0x000fe20000000800 */
[----:B------:R-:W0:Y:S07]  /*0010*/  S2R R3, SR_TID.X ;  /* 0x0000000000037919 */ /* 0x000e2e0000002100 */
[----:B------:R-:W0:Y:S08]  /*0020*/  S2UR UR4, SR_CTAID.X ;  /* 0x00000000000479c3 */ /* 0x000e300000002500 */
[----:B------:R-:W0:Y:S02]  /*0030*/  LDC R0, c[0x0][0x360] ;  /* 0x0000d800ff007b82 */ /* 0x000e240000000800 */
[----:B0-----:R-:W-:-:S05]  /*0040*/  IMAD R0, R0, UR4, R3 ;  /* 0x0000000400007c24 */ /* 0x001fca000f8e0203 */
[----:B------:R-:W-:-:S13]  /*0050*/  ISETP.GT.AND P0, PT, R0, 0xf423f, PT ;  /* 0x000f423f0000780c */ /* 0x000fda0003f04270 */
[----:B------:R-:W-:Y:S05]  /*0060*/  @P0 EXIT ;  /* 0x000000000000094d */ /* 0x000fea0003800000 */
[----:B------:R-:W0:Y:S01]  /*0070*/  S2R R0, SR_LANEID ;  /* 0x0000000000007919 */ /* 0x000e220000000000 */
[----:B------:R-:W1:Y:S01]  /*0080*/  LDC.64 R2, c[0x0][0x380] ;  /* 0x0000e000ff027b82 */ /* 0x000e620000000a00 */
[----:B------:R-:W-:Y:S01]  /*0090*/  VOTEU.ANY UR4, UPT, PT ;  /* 0x0000000000047886 */ /* 0x000fe200038e0100 */
[----:B------:R-:W1:Y:S01]  /*00a0*/  LDCU.64 UR8, c[0x0][0x358] ;  /* 0x00006b00ff0877ac */ /* 0x000e620008000a00 */
[----:B------:R-:W-:Y:S02]  /*00b0*/  UPOPC UR6, UR4 ;  /* 0x00000004000672bf */ /* 0x000fe40008000000 */
[----:B------:R-:W-:Y:S02]  /*00c0*/  UFLO.U32 UR5, UR4 ;  /* 0x00000004000572bd */ /* 0x000fe400080e0000 */
[----:B------:R-:W-:Y:S01]  /*00d0*/  UIMAD.WIDE.U32 UR6, UR6, 0x1, URZ ;  /* 0x00000001060678a5 */ /* 0x000fe2000f8e00ff */
[----:B------:R-:W-:-:S03]  /*00e0*/  UMOV UR4, URZ ;  /* 0x000000ff00047c82 */ /* 0x000fc60008000000 */
[----:B------:R-:W-:Y:S02]  /*00f0*/  UIADD3 UR4, UPT, UPT, UR7, UR4, URZ ;  /* 0x0000000407047290 */ /* 0x000fe4000fffe0ff */
[----:B------:R-:W-:Y:S01]  /*0100*/  MOV R5, UR7 ;  /* 0x0000000700057c02 */ /* 0x000fe20008000f00 */
[----:B------:R-:W-:-:S03]  /*0110*/  IMAD.U32 R4, RZ, RZ, UR6 ;  /* 0x00000006ff047e24 */ /* 0x000fc6000f8e00ff */
[----:B------:R-:W-:Y:S01]  /*0120*/  IMAD.U32 R5, RZ, RZ, UR4 ;  /* 0x00000004ff057e24 */ /* 0x000fe2000f8e00ff */
[----:B0-----:R-:W-:-:S13]  /*0130*/  ISETP.EQ.U32.AND P0, PT, R0, UR5, PT ;  /* 0x0000000500007c0c */ /* 0x001fda000bf02070 */
[----:B-1----:R-:W-:Y:S01]  /*0140*/  @P0 REDG.E.ADD.64.STRONG.GPU desc[UR8][R2.64], R4 ;  /* 0x000000040200098e */ /* 0x002fe2000c12e508 */
[----:B------:R-:W-:Y:S05]  /*0150*/  EXIT ;  /* 0x000000000000794d */ /* 0x000fea0003800000 */
.L_x_1:
        /* <DEDUP_REMOVED lines=10> */
.L_x_7:


//--------------------- .text._Z21atomicAdd_long_kernelPl --------------------------
	.section	.text._Z21atomicAdd_long_kernelPl,"ax",@progbits
	.align	128
        .global         _Z21atomicAdd_long_kernelPl
        .type           _Z21atomicAdd_long_kernelPl,@function
        .size           _Z21atomicAdd_long_kernelPl,(.L_x_8 - _Z21atomicAdd_long_kernelPl)
        .other          _Z21atomicAdd_long_kernelPl,@"STO_CUDA_ENTRY STV_DEFAULT"
_Z21atomicAdd_long_kernelPl:
.text._Z21atomicAdd_long_kernelPl:
        /* <DEDUP_REMOVED lines=22> */
.L_x_2:
        /* <DEDUP_REMOVED lines=10> */
.L_x_8:


//--------------------- .text._Z22atomicAdd_int64_kernelPl --------------------------
	.section	.text._Z22atomicAdd_int64_kernelPl,"ax",@progbits
	.align	128
        .global         _Z22atomicAdd_int64_kernelPl
        .type           _Z22atomicAdd_int64_kernelPl,@function
        .size           _Z22atomicAdd_int64_kernelPl,(.L_x_9 - _Z22atomicAdd_int64_kernelPl)
        .other          _Z22atomicAdd_int64_kernelPl,@"STO_CUDA_ENTRY STV_DEFAULT"
_Z22atomicAdd_int64_kernelPl:
.text._Z22atomicAdd_int64_kernelPl:
        /* <DEDUP_REMOVED lines=22> */
.L_x_3:
        /* <DEDUP_REMOVED lines=10> */
.L_x_9:


//--------------------- .text._Z22atomicAdd_int32_kernelPi --------------------------
	.section	.text._Z22atomicAdd_int32_kernelPi,"ax",@progbits
	.align	128
        .global         _Z22atomicAdd_int32_kernelPi
        .type           _Z22atomicAdd_int32_kernelPi,@function
        .size           _Z22atomicAdd_int32_kernelPi,(.L_x_10 - _Z22atomicAdd_int32_kernelPi)
        .other          _Z22atomicAdd_int32_kernelPi,@"STO_CUDA_ENTRY STV_DEFAULT"
_Z22atomicAdd_int32_kernelPi:
.text._Z22atomicAdd_int32_kernelPi:
        /* <DEDUP_REMOVED lines=11> */
[----:B------:R-:W1:Y:S01]  /*00b0*/  POPC R5, UR6 ;  /* 0x0000000600057d09 */ /* 0x000e620008000000 */
[----:B------:R-:W-:-:S06]  /*00c0*/  UFLO.U32 UR7, UR6 ;  /* 0x00000006000772bd */ /* 0x000fcc00080e0000 */
[----:B0-----:R-:W-:-:S13]  /*00d0*/  ISETP.EQ.U32.AND P0, PT, R0, UR7, PT ;  /* 0x0000000700007c0c */ /* 0x001fda000bf02070 */
[----:B-1----:R-:W-:Y:S01]  /*00e0*/  @P0 REDG.E.ADD.STRONG.GPU desc[UR4][R2.64], R5 ;  /* 0x000000050200098e */ /* 0x002fe2000c12e104 */
[----:B------:R-:W-:Y:S05]  /*00f0*/  EXIT ;  /* 0x000000000000794d */ /* 0x000fea0003800000 */
.L_x_4:
        /* <DEDUP_REMOVED lines=16> */
.L_x_10:


//--------------------- .text._Z20atomicAdd_int_kernelPi --------------------------
	.section	.text._Z20atomicAdd_int_kernelPi,"ax",@progbits
	.align	128
        .global         _Z20atomicAdd_int_kernelPi
        .type           _Z20atomicAdd_int_kernelPi,@function
        .size           _Z20atomicAdd_int_kernelPi,(.L_x_11 - _Z20atomicAdd_int_kernelPi)
        .other          _Z20atomicAdd_int_kernelPi,@"STO_CUDA_ENTRY STV_DEFAULT"
_Z20atomicAdd_int_kernelPi:
.text._Z20atomicAdd_int_kernelPi:
        /* <DEDUP_REMOVED lines=16> */
.L_x_5:
        /* <DEDUP_REMOVED lines=16> */
.L_x_11:


//--------------------- .nv.shared.reserved.0     --------------------------
	.section	.nv.shared.reserved.0,"aw",@nobits
	.weak		__nv_reservedSMEM_offset_0_alias
	.size		__nv_reservedSMEM_offset_0_alias, 0, 64
	.other		__nv_reservedSMEM_offset_0_alias,@"STO_CUDA_RESERVED_SHARED STV_DEFAULT"
__nv_reservedSMEM_offset_0_alias:
	.zero		0
	.zero		64


//--------------------- .nv.constant0._Z23atomicAdd_double_kernelPd --------------------------
	.section	.nv.constant0._Z23atomicAdd_double_kernelPd,"a",@progbits
	.sectionflags	@""
	.align	4
.nv.constant0._Z23atomicAdd_double_kernelPd:
	.zero		904


//--------------------- .nv.constant0._Z26atomicAdd_ulonglong_kernelPy --------------------------
	.section	.nv.constant0._Z26atomicAdd_ulonglong_kernelPy,"a",@progbits
	.sectionflags	@""
	.align	4
.nv.constant0._Z26atomicAdd_ulonglong_kernelPy:
	.zero		904


//--------------------- .nv.constant0._Z21atomicAdd_long_kernelPl --------------------------
	.section	.nv.constant0._Z21atomicAdd_long_kernelPl,"a",@progbits
	.sectionflags	@""
	.align	4
.nv.constant0._Z21atomicAdd_long_kernelPl:
	.zero		904


//--------------------- .nv.constant0._Z22atomicAdd_int64_kernelPl --------------------------
	.section	.nv.constant0._Z22atomicAdd_int64_kernelPl,"a",@progbits
	.sectionflags	@""
	.align	4
.nv.constant0._Z22atomicAdd_int64_kernelPl:
	.zero		904


//--------------------- .nv.constant0._Z22atomicAdd_int32_kernelPi --------------------------
	.section	.nv.constant0._Z22atomicAdd_int32_kernelPi,"a",@progbits
	.sectionflags	@""
	.align	4
.nv.constant0._Z22atomicAdd_int32_kernelPi:
	.zero		904


//--------------------- .nv.constant0._Z20atomicAdd_int_kernelPi --------------------------
	.section	.nv.constant0._Z20atomicAdd_int_kernelPi,"a",@progbits
	.sectionflags	@""
	.align	4
.nv.constant0._Z20atomicAdd_int_kernelPi:
	.zero		904


//--------------------- SYMBOLS --------------------------

	.type		.nv.reservedSmem.offset0,@object
	.size		.nv.reservedSmem.offset0,0x4
